	.headerflags	@"EF_CUDA_TEXMODE_UNIFIED EF_CUDA_64BIT_ADDRESS EF_CUDA_ACCELERATORS EF_CUDA_SM90 EF_CUDA_VIRTUAL_SM(EF_CUDA_SM90)"
	.elftype	@"ET_EXEC"


//--------------------- .nv.info                  --------------------------
	.section	.nv.info,"",@"SHT_CUDA_INFO"
	.align	4


	//----- nvinfo : EIATTR_REGCOUNT
	.align		4
        /*0000*/ 	.byte	0x04, 0x2f
        /*0002*/ 	.short	(.L_1 - .L_0)
	.align		4
.L_0:
        /*0004*/ 	.word	index@(triton_poi_fused_relu_1)
        /*0008*/ 	.word	0x00000008


	//----- nvinfo : EIATTR_MIN_STACK_SIZE
	.align		4
.L_1:
        /*000c*/ 	.byte	0x04, 0x12
        /*000e*/ 	.short	(.L_3 - .L_2)
	.align		4
.L_2:
        /*0010*/ 	.word	index@(triton_poi_fused_relu_1)
        /*0014*/ 	.word	0x00000000


	//----- nvinfo : EIATTR_FRAME_SIZE
	.align		4
.L_3:
        /*0018*/ 	.byte	0x04, 0x11
        /*001a*/ 	.short	(.L_5 - .L_4)
	.align		4
.L_4:
        /*001c*/ 	.word	index@(triton_poi_fused_relu_1)
        /*0020*/ 	.word	0x00000000


	//----- nvinfo : EIATTR_MIN_STACK_SIZE
	.align		4
.L_5:
        /*0024*/ 	.byte	0x04, 0x12
        /*0026*/ 	.short	(.L_7 - .L_6)
	.align		4
.L_6:
        /*0028*/ 	.word	index@(triton_poi_fused_relu_1)
        /*002c*/ 	.word	0x00000000
.L_7:


//--------------------- .nv.info.triton_poi_fused_relu_1 --------------------------
	.section	.nv.info.triton_poi_fused_relu_1,"",@"SHT_CUDA_INFO"
	.sectionflags	@""
	.align	4


	//----- nvinfo : EIATTR_CUDA_API_VERSION
	.align		4
        /*0000*/ 	.byte	0x04, 0x37
        /*0002*/ 	.short	(.L_9 - .L_8)
.L_8:
        /*0004*/ 	.word	0x0000007c


	//----- nvinfo : EIATTR_KPARAM_INFO
	.align		4
.L_9:
        /*0008*/ 	.byte	0x04, 0x17
        /*000a*/ 	.short	(.L_11 - .L_10)
.L_10:
        /*000c*/ 	.word	0x00000000
        /*0010*/ 	.short	0x0001
        /*0012*/ 	.short	0x0008
        /*0014*/ 	.byte	0x00, 0xf0, 0x11, 0x00


	//----- nvinfo : EIATTR_KPARAM_INFO
	.align		4
.L_11:
        /*0018*/ 	.byte	0x04, 0x17
        /*001a*/ 	.short	(.L_13 - .L_12)
.L_12:
        /*001c*/ 	.word	0x00000000
        /*0020*/ 	.short	0x0000
        /*0022*/ 	.short	0x0000
        /*0024*/ 	.byte	0x00, 0xf4, 0x21, 0x00


	//----- nvinfo : EIATTR_SPARSE_MMA_MASK
	.align		4
.L_13:
        /*0028*/ 	.byte	0x03, 0x50
        /*002a*/ 	.short	0x0000


	//----- nvinfo : EIATTR_MAXREG_COUNT
	.align		4
        /*002c*/ 	.byte	0x03, 0x1b
        /*002e*/ 	.short	0x00ff


	//----- nvinfo : EIATTR_EXIT_INSTR_OFFSETS
	.align		4
        /*0030*/ 	.byte	0x04, 0x1c
        /*0032*/ 	.short	(.L_15 - .L_14)


	//   ....[0]....
.L_14:
        /*0034*/ 	.word	0x00000130


	//   ....[1]....
        /*0038*/ 	.word	0x00000150


	//----- nvinfo : EIATTR_REQNTID
	.align		4
.L_15:
        /*003c*/ 	.byte	0x04, 0x10
        /*003e*/ 	.short	(.L_17 - .L_16)
.L_16:
        /*0040*/ 	.word	0x00000080
        /*0044*/ 	.word	0x00000001
        /*0048*/ 	.word	0x00000001


	//----- nvinfo : EIATTR_CRS_STACK_SIZE
	.align		4
.L_17:
        /*004c*/ 	.byte	0x04, 0x1e
        /*004e*/ 	.short	(.L_19 - .L_18)
.L_18:
        /*0050*/ 	.word	0x00000000


	//----- nvinfo : EIATTR_CBANK_PARAM_SIZE
	.align		4
.L_19:
        /*0054*/ 	.byte	0x03, 0x19
        /*0056*/ 	.short	0x000c


	//----- nvinfo : EIATTR_PARAM_CBANK
	.align		4
        /*0058*/ 	.byte	0x04, 0x0a
        /*005a*/ 	.short	(.L_21 - .L_20)
	.align		4
.L_20:
        /*005c*/ 	.word	index@(.nv.constant0.triton_poi_fused_relu_1)
        /*0060*/ 	.short	0x0210
        /*0062*/ 	.short	0x000c


	//----- nvinfo : EIATTR_SW_WAR
	.align		4
.L_21:
        /*0064*/ 	.byte	0x04, 0x36
        /*0066*/ 	.short	(.L_23 - .L_22)
.L_22:
        /*0068*/ 	.word	0x00000008
.L_23:


//--------------------- .nv.callgraph             --------------------------
	.section	.nv.callgraph,"",@"SHT_CUDA_CALLGRAPH"
	.align	4
	.sectionentsize	8
	.align		4
        /*0000*/ 	.word	0x00000000
	.align		4
        /*0004*/ 	.word	0xffffffff
	.align		4
        /*0008*/ 	.word	0x00000000
	.align		4
        /*000c*/ 	.word	0xfffffffe
	.align		4
        /*0010*/ 	.word	0x00000000
	.align		4
        /*0014*/ 	.word	0xfffffffd
	.align		4
        /*0018*/ 	.word	0x00000000
	.align		4
        /*001c*/ 	.word	0xfffffffc


//--------------------- .text.triton_poi_fused_relu_1 --------------------------
	.section	.text.triton_poi_fused_relu_1,"ax",@progbits
	.align	128
        .global         triton_poi_fused_relu_1
        .type           triton_poi_fused_relu_1,@function
        .size           triton_poi_fused_relu_1,(.L_x_3 - triton_poi_fused_relu_1)
        .other          triton_poi_fused_relu_1,@"STO_CUDA_ENTRY STV_DEFAULT"
triton_poi_fused_relu_1:
.text.triton_poi_fused_relu_1:
[----:B------:R-:W0:Y:S02]  /*0000*/  LDC R1, c[0x0][0x28] ;  /* 0x00000a00ff017b82 */ /* 0x000e240000000800 */
[----:B------:R-:W1:Y:S01]  /*0010*/  S2R R0, SR_TID.X ;  /* 0x0000000000007919 */ /* 0x000e620000002100 */
[----:B------:R-:W2:Y:S01]  /*0020*/  LDC.64 R2, c[0x0][0x210] ;  /* 0x00008400ff027b82 */ /* 0x000ea20000000a00 */
[----:B------:R-:W-:Y:S01]  /*0030*/  ULDC.64 UR4, c[0x0][0x208] ;  /* 0x0000820000047ab9 */ /* 0x000fe20000000a00 */
[----:B------:R-:W-:Y:S01]  /*0040*/  BSSY B0, `(.L_x_0) ;  /* 0x000000a000007945 */ /* 0x000fe20003800000 */
[----:B------:R-:W3:Y:S01]  /*0050*/  S2R R5, SR_CTAID.X ;  /* 0x0000000000057919 */ /* 0x000ee20000002500 */
[----:B-1----:R-:W-:-:S05]  /*0060*/  IMAD.SHL.U32 R0, R0, 0x2, RZ ;  /* 0x0000000200007824 */ /* 0x002fca00078e00ff */
[----:B------:R-:W-:-:S05]  /*0070*/  LOP3.LUT R0, R0, 0xfe, RZ, 0xc0, !PT ;  /* 0x000000fe00007812 */ /* 0x000fca00078ec0ff */
[----:B---3--:R-:W-:-:S04]  /*0080*/  IMAD R5, R5, 0x100, R0 ;  /* 0x0000010005057824 */ /* 0x008fc800078e0200 */
[C---:B--2---:R-:W-:Y:S01]  /*0090*/  IMAD.WIDE R2, R5.reuse, 0x4, R2 ;  /* 0x0000000405027825 */ /* 0x044fe200078e0202 */
[----:B------:R-:W-:Y:S02]  /*00a0*/  ISETP.GE.AND P2, PT, R5, 0x180, PT ;  /* 0x000001800500780c */ /* 0x000fe40003f46270 */
[----:B------:R-:W-:-:S11]  /*00b0*/  CS2R R4, SRZ ;  /* 0x0000000000047805 */ /* 0x000fd6000001ff00 */
[----:B------:R-:W-:Y:S05]  /*00c0*/  @P2 BRA `(.L_x_1) ;  /* 0x0000000000042947 */ /* 0x000fea0003800000 */
[----:B------:R1:W5:Y:S02]  /*00d0*/  LDG.E.64 R4, desc[UR4][R2.64] ;  /* 0x0000000402047981 */ /* 0x000364000c1e1b00 */
.L_x_1:
[----:B------:R-:W-:Y:S05]  /*00e0*/  BSYNC B0 ;  /* 0x0000000000007941 */ /* 0x000fea0003800000 */
.L_x_0:
[C---:B-----5:R-:W-:Y:S02]  /*00f0*/  FSETP.GEU.AND P0, PT, R4.reuse, RZ, PT ;  /* 0x000000ff0400720b */ /* 0x060fe40003f0e000 */
[C---:B------:R-:W-:Y:S02]  /*0100*/  FSETP.GEU.AND P1, PT, R5.reuse, RZ, PT ;  /* 0x000000ff0500720b */ /* 0x040fe40003f2e000 */
[----:B------:R-:W-:Y:S02]  /*0110*/  FSEL R4, R4, RZ, P0 ;  /* 0x000000ff04047208 */ /* 0x000fe40000000000 */
[----:B------:R-:W-:Y:S01]  /*0120*/  FSEL R5, R5, RZ, P1 ;  /* 0x000000ff05057208 */ /* 0x000fe20000800000 */
[----:B------:R-:W-:Y:S08]  /*0130*/  @P2 EXIT ;  /* 0x000000000000294d */ /* 0x000ff00003800000 */
[----:B------:R-:W-:Y:S01]  /*0140*/  STG.E.64 desc[UR4][R2.64], R4 ;  /* 0x0000000402007986 */ /* 0x000fe2000c101b04 */
[----:B------:R-:W-:Y:S05]  /*0150*/  EXIT ;  /* 0x000000000000794d */ /* 0x000fea0003800000 */
.L_x_2:
[----:B------:R-:W-:-:S00]  /*0160*/  BRA `(.L_x_2) ;  /* 0xfffffffc00fc7947 */ /* 0x000fc0000383ffff */
[----:B------:R-:W-:-:S00]  /*0170*/  NOP ;  /* 0x0000000000007918 */ /* 0x000fc00000000000 */
        /* <DEDUP_REMOVED lines=8> */
.L_x_3:


//--------------------- .nv.constant0.triton_poi_fused_relu_1 --------------------------
	.section	.nv.constant0.triton_poi_fused_relu_1,"a",@progbits
	.sectionflags	@""
	.align	4
.nv.constant0.triton_poi_fused_relu_1:
	.zero		540
